//
// Generated by NVIDIA NVVM Compiler
//
// Compiler Build ID: CL-36424714
// Cuda compilation tools, release 13.0, V13.0.88
// Based on NVVM 20.0.0
//

.version 9.0
.target sm_100
.address_size 64

	// .globl	_Z14kernel_cuCmulfP6float2PKS_S2_

.visible .entry _Z14kernel_cuCmulfP6float2PKS_S2_(
	.param .u64 .ptr .align 1 _Z14kernel_cuCmulfP6float2PKS_S2__param_0,
	.param .u64 .ptr .align 1 _Z14kernel_cuCmulfP6float2PKS_S2__param_1,
	.param .u64 .ptr .align 1 _Z14kernel_cuCmulfP6float2PKS_S2__param_2
)
{
	.reg .pred 	%p<2>;
	.reg .b32 	%r<5>;
	.reg .b32 	%f<10>;
	.reg .b64 	%rd<11>;

	ld.param.u64 	%rd1, [_Z14kernel_cuCmulfP6float2PKS_S2__param_0];
	ld.param.u64 	%rd2, [_Z14kernel_cuCmulfP6float2PKS_S2__param_1];
	ld.param.u64 	%rd3, [_Z14kernel_cuCmulfP6float2PKS_S2__param_2];
	mov.u32 	%r2, %ctaid.x;
	mov.u32 	%r3, %ntid.x;
	mov.u32 	%r4, %tid.x;
	mad.lo.s32 	%r1, %r2, %r3, %r4;
	setp.gt.s32 	%p1, %r1, 499999;
	@%p1 bra 	$L__BB0_2;
	cvta.to.global.u64 	%rd4, %rd2;
	cvta.to.global.u64 	%rd5, %rd3;
	cvta.to.global.u64 	%rd6, %rd1;
	mul.wide.s32 	%rd7, %r1, 8;
	add.s64 	%rd8, %rd4, %rd7;
	ld.global.v2.f32 	{%f1, %f2}, [%rd8];
	add.s64 	%rd9, %rd5, %rd7;
	ld.global.v2.f32 	{%f3, %f4}, [%rd9];
	mul.f32 	%f5, %f1, %f3;
	mul.f32 	%f6, %f2, %f4;
	sub.f32 	%f7, %f5, %f6;
	mul.f32 	%f8, %f1, %f4;
	fma.rn.f32 	%f9, %f2, %f3, %f8;
	add.s64 	%rd10, %rd6, %rd7;
	st.global.v2.f32 	[%rd10], {%f7, %f9};
$L__BB0_2:
	ret;

}
	// .globl	_Z17kernel_cuCmulfOptP6float2PKS_S2_
.visible .entry _Z17kernel_cuCmulfOptP6float2PKS_S2_(
	.param .u64 .ptr .align 1 _Z17kernel_cuCmulfOptP6float2PKS_S2__param_0,
	.param .u64 .ptr .align 1 _Z17kernel_cuCmulfOptP6float2PKS_S2__param_1,
	.param .u64 .ptr .align 1 _Z17kernel_cuCmulfOptP6float2PKS_S2__param_2
)
{
	.reg .pred 	%p<2>;
	.reg .b16 	%rs<23>;
	.reg .b32 	%r<5>;
	.reg .b32 	%f<7>;
	.reg .b64 	%rd<11>;

	ld.param.u64 	%rd1, [_Z17kernel_cuCmulfOptP6float2PKS_S2__param_0];
	ld.param.u64 	%rd2, [_Z17kernel_cuCmulfOptP6float2PKS_S2__param_1];
	ld.param.u64 	%rd3, [_Z17kernel_cuCmulfOptP6float2PKS_S2__param_2];
	mov.u32 	%r2, %ctaid.x;
	mov.u32 	%r3, %ntid.x;
	mov.u32 	%r4, %tid.x;
	mad.lo.s32 	%r1, %r2, %r3, %r4;
	setp.gt.s32 	%p1, %r1, 499999;
	@%p1 bra 	$L__BB1_2;
	cvta.to.global.u64 	%rd4, %rd2;
	cvta.to.global.u64 	%rd5, %rd3;
	cvta.to.global.u64 	%rd6, %rd1;
	mul.wide.s32 	%rd7, %r1, 8;
	add.s64 	%rd8, %rd4, %rd7;
	ld.global.v2.f32 	{%f1, %f3}, [%rd8];
	add.s64 	%rd9, %rd5, %rd7;
	ld.global.v2.f32 	{%f2, %f4}, [%rd9];
	// begin inline asm
	{  cvt.rn.f16.f32 %rs1, %f1;}

	// end inline asm
	// begin inline asm
	{  cvt.rn.f16.f32 %rs2, %f2;}

	// end inline asm
	// begin inline asm
	{mul.f16 %rs3,%rs1,%rs2;
}
	// end inline asm
	// begin inline asm
	{  cvt.rn.f16.f32 %rs6, %f3;}

	// end inline asm
	// begin inline asm
	{  cvt.rn.f16.f32 %rs7, %f4;}

	// end inline asm
	// begin inline asm
	{mul.f16 %rs8,%rs6,%rs7;
}
	// end inline asm
	// begin inline asm
	{sub.f16 %rs11,%rs3,%rs8;
}
	// end inline asm
	// begin inline asm
	{  cvt.f32.f16 %f5, %rs11;}

	// end inline asm
	// begin inline asm
	{mul.f16 %rs15,%rs6,%rs2;
}
	// end inline asm
	// begin inline asm
	{fma.rn.f16 %rs18,%rs1,%rs7,%rs15;
}
	// end inline asm
	// begin inline asm
	{  cvt.f32.f16 %f6, %rs18;}

	// end inline asm
	add.s64 	%rd10, %rd6, %rd7;
	st.global.v2.f32 	[%rd10], {%f5, %f6};
$L__BB1_2:
	ret;

}


// ===== COMPILED SASS (sm_100) =====

	.target	sm_100

	.elftype	@"ET_EXEC"


//--------------------- .note.nv.tkinfo           --------------------------
	.section	.note.nv.tkinfo,"",@"SHT_NOTE"
	.sectionflags	@"SHF_NOTE_NV_TKINFO"
	.tkinfo
        /*0018*/ 	.word	0x00000002
        /*0030*/ 	.string	""
        /*0030*/ 	.string	"ptxas"
        /*0030*/ 	.string	"Cuda compilation tools, release 13.0, V13.0.88"
        /*0030*/ 	.string	"Build cuda_13.0.r13.0/compiler.36424714_0"
        /*0030*/ 	.string	"-arch sm_100 -m 64 "



//--------------------- .note.nv.cuinfo           --------------------------
	.section	.note.nv.cuinfo,"",@"SHT_NOTE"
	.sectionflags	@"SHF_NOTE_NV_CUINFO"
        /*0018*/ 	.short	0x0002
        /*001a*/ 	.short	0x0064
        /*001c*/ 	.short	0x0082
	.zero		2


//--------------------- .nv.info                  --------------------------
	.section	.nv.info,"",@"SHT_CUDA_INFO"
	.align	4


	//----- nvinfo : EIATTR_REGCOUNT
	.align		4
        /*0000*/ 	.byte	0x04, 0x2f
        /*0002*/ 	.short	(.L_1 - .L_0)
	.align		4
.L_0:
        /*0004*/ 	.word	index@(_Z14kernel_cuCmulfP6float2PKS_S2_)
        /*0008*/ 	.word	0x0000000e


	//----- nvinfo : EIATTR_FRAME_SIZE
	.align		4
.L_1:
        /*000c*/ 	.byte	0x04, 0x11
        /*000e*/ 	.short	(.L_3 - .L_2)
	.align		4
.L_2:
        /*0010*/ 	.word	index@(_Z14kernel_cuCmulfP6float2PKS_S2_)
        /*0014*/ 	.word	0x00000000


	//----- nvinfo : EIATTR_REGCOUNT
	.align		4
.L_3:
        /*0018*/ 	.byte	0x04, 0x2f
        /*001a*/ 	.short	(.L_5 - .L_4)
	.align		4
.L_4:
        /*001c*/ 	.word	index@(_Z17kernel_cuCmulfOptP6float2PKS_S2_)
        /*0020*/ 	.word	0x0000000c


	//----- nvinfo : EIATTR_FRAME_SIZE
	.align		4
.L_5:
        /*0024*/ 	.byte	0x04, 0x11
        /*0026*/ 	.short	(.L_7 - .L_6)
	.align		4
.L_6:
        /*0028*/ 	.word	index@(_Z17kernel_cuCmulfOptP6float2PKS_S2_)
        /*002c*/ 	.word	0x00000000


	//----- nvinfo : EIATTR_MIN_STACK_SIZE
	.align		4
.L_7:
        /*0030*/ 	.byte	0x04, 0x12
        /*0032*/ 	.short	(.L_9 - .L_8)
	.align		4
.L_8:
        /*0034*/ 	.word	index@(_Z17kernel_cuCmulfOptP6float2PKS_S2_)
        /*0038*/ 	.word	0x00000000


	//----- nvinfo : EIATTR_MIN_STACK_SIZE
	.align		4
.L_9:
        /*003c*/ 	.byte	0x04, 0x12
        /*003e*/ 	.short	(.L_11 - .L_10)
	.align		4
.L_10:
        /*0040*/ 	.word	index@(_Z14kernel_cuCmulfP6float2PKS_S2_)
        /*0044*/ 	.word	0x00000000
.L_11:


//--------------------- .nv.compat                --------------------------
	.section	.nv.compat,"",@"SHT_CUDA_COMPAT_INFO"
	.align	4
        /*0000*/ 	.byte	0x02, 0x09, 0x00, 0x00, 0x02, 0x02, 0x01, 0x00, 0x02, 0x05, 0x05, 0x00, 0x03, 0x07, 0x01, 0x01
        /*0010*/ 	.byte	0x02, 0x03, 0x00, 0x00, 0x02, 0x06, 0x01, 0x00, 0x04, 0x0b, 0x08, 0x00, 0x09, 0x00, 0x00, 0x00
        /*0020*/ 	.byte	0x00, 0x00, 0x00, 0x00


//--------------------- .nv.info._Z17kernel_cuCmulfOptP6float2PKS_S2_ --------------------------
	.section	.nv.info._Z17kernel_cuCmulfOptP6float2PKS_S2_,"",@"SHT_CUDA_INFO"
	.sectionflags	@""
	.align	4


	//----- nvinfo : EIATTR_CUDA_API_VERSION
	.align		4
        /*0000*/ 	.byte	0x04, 0x37
        /*0002*/ 	.short	(.L_13 - .L_12)
.L_12:
        /*0004*/ 	.word	0x00000082


	//----- nvinfo : EIATTR_KPARAM_INFO
	.align		4
.L_13:
        /*0008*/ 	.byte	0x04, 0x17
        /*000a*/ 	.short	(.L_15 - .L_14)
.L_14:
        /*000c*/ 	.word	0x00000000
        /*0010*/ 	.short	0x0002
        /*0012*/ 	.short	0x0010
        /*0014*/ 	.byte	0x00, 0xf5, 0x21, 0x00


	//----- nvinfo : EIATTR_KPARAM_INFO
	.align		4
.L_15:
        /*0018*/ 	.byte	0x04, 0x17
        /*001a*/ 	.short	(.L_17 - .L_16)
.L_16:
        /*001c*/ 	.word	0x00000000
        /*0020*/ 	.short	0x0001
        /*0022*/ 	.short	0x0008
        /*0024*/ 	.byte	0x00, 0xf5, 0x21, 0x00


	//----- nvinfo : EIATTR_KPARAM_INFO
	.align		4
.L_17:
        /*0028*/ 	.byte	0x04, 0x17
        /*002a*/ 	.short	(.L_19 - .L_18)
.L_18:
        /*002c*/ 	.word	0x00000000
        /*0030*/ 	.short	0x0000
        /*0032*/ 	.short	0x0000
        /*0034*/ 	.byte	0x00, 0xf5, 0x21, 0x00


	//----- nvinfo : EIATTR_SPARSE_MMA_MASK
	.align		4
.L_19:
        /*0038*/ 	.byte	0x03, 0x50
        /*003a*/ 	.short	0x0000


	//----- nvinfo : EIATTR_MAXREG_COUNT
	.align		4
        /*003c*/ 	.byte	0x03, 0x1b
        /*003e*/ 	.short	0x00ff


	//----- nvinfo : EIATTR_MERCURY_ISA_VERSION
	.align		4
        /*0040*/ 	.byte	0x03, 0x5f
        /*0042*/ 	.short	0x0101


	//----- nvinfo : EIATTR_VRC_CTA_INIT_COUNT
	.align		4
        /*0044*/ 	.byte	0x02, 0x4a
	.zero		1
	.zero		1


	//----- nvinfo : EIATTR_EXIT_INSTR_OFFSETS
	.align		4
        /*0048*/ 	.byte	0x04, 0x1c
        /*004a*/ 	.short	(.L_21 - .L_20)


	//   ....[0]....
.L_20:
        /*004c*/ 	.word	0x00000060


	//   ....[1]....
        /*0050*/ 	.word	0x00000190


	//----- nvinfo : EIATTR_CBANK_PARAM_SIZE
	.align		4
.L_21:
        /*0054*/ 	.byte	0x03, 0x19
        /*0056*/ 	.short	0x0018


	//----- nvinfo : EIATTR_PARAM_CBANK
	.align		4
        /*0058*/ 	.byte	0x04, 0x0a
        /*005a*/ 	.short	(.L_23 - .L_22)
	.align		4
.L_22:
        /*005c*/ 	.word	index@(.nv.constant0._Z17kernel_cuCmulfOptP6float2PKS_S2_)
        /*0060*/ 	.short	0x0380
        /*0062*/ 	.short	0x0018


	//----- nvinfo : EIATTR_SW_WAR
	.align		4
.L_23:
        /*0064*/ 	.byte	0x04, 0x36
        /*0066*/ 	.short	(.L_25 - .L_24)
.L_24:
        /*0068*/ 	.word	0x00000008
.L_25:


//--------------------- .nv.info._Z14kernel_cuCmulfP6float2PKS_S2_ --------------------------
	.section	.nv.info._Z14kernel_cuCmulfP6float2PKS_S2_,"",@"SHT_CUDA_INFO"
	.sectionflags	@""
	.align	4


	//----- nvinfo : EIATTR_CUDA_API_VERSION
	.align		4
        /*0000*/ 	.byte	0x04, 0x37
        /*0002*/ 	.short	(.L_27 - .L_26)
.L_26:
        /*0004*/ 	.word	0x00000082


	//----- nvinfo : EIATTR_KPARAM_INFO
	.align		4
.L_27:
        /*0008*/ 	.byte	0x04, 0x17
        /*000a*/ 	.short	(.L_29 - .L_28)
.L_28:
        /*000c*/ 	.word	0x00000000
        /*0010*/ 	.short	0x0002
        /*0012*/ 	.short	0x0010
        /*0014*/ 	.byte	0x00, 0xf5, 0x21, 0x00


	//----- nvinfo : EIATTR_KPARAM_INFO
	.align		4
.L_29:
        /*0018*/ 	.byte	0x04, 0x17
        /*001a*/ 	.short	(.L_31 - .L_30)
.L_30:
        /*001c*/ 	.word	0x00000000
        /*0020*/ 	.short	0x0001
        /*0022*/ 	.short	0x0008
        /*0024*/ 	.byte	0x00, 0xf5, 0x21, 0x00


	//----- nvinfo : EIATTR_KPARAM_INFO
	.align		4
.L_31:
        /*0028*/ 	.byte	0x04, 0x17
        /*002a*/ 	.short	(.L_33 - .L_32)
.L_32:
        /*002c*/ 	.word	0x00000000
        /*0030*/ 	.short	0x0000
        /*0032*/ 	.short	0x0000
        /*0034*/ 	.byte	0x00, 0xf5, 0x21, 0x00


	//----- nvinfo : EIATTR_SPARSE_MMA_MASK
	.align		4
.L_33:
        /*0038*/ 	.byte	0x03, 0x50
        /*003a*/ 	.short	0x0000


	//----- nvinfo : EIATTR_MAXREG_COUNT
	.align		4
        /*003c*/ 	.byte	0x03, 0x1b
        /*003e*/ 	.short	0x00ff


	//----- nvinfo : EIATTR_MERCURY_ISA_VERSION
	.align		4
        /*0040*/ 	.byte	0x03, 0x5f
        /*0042*/ 	.short	0x0101


	//----- nvinfo : EIATTR_VRC_CTA_INIT_COUNT
	.align		4
        /*0044*/ 	.byte	0x02, 0x4a
	.zero		1
	.zero		1


	//----- nvinfo : EIATTR_EXIT_INSTR_OFFSETS
	.align		4
        /*0048*/ 	.byte	0x04, 0x1c
        /*004a*/ 	.short	(.L_35 - .L_34)


	//   ....[0]....
.L_34:
        /*004c*/ 	.word	0x00000060


	//   ....[1]....
        /*0050*/ 	.word	0x00000150


	//----- nvinfo : EIATTR_CBANK_PARAM_SIZE
	.align		4
.L_35:
        /*0054*/ 	.byte	0x03, 0x19
        /*0056*/ 	.short	0x0018


	//----- nvinfo : EIATTR_PARAM_CBANK
	.align		4
        /*0058*/ 	.byte	0x04, 0x0a
        /*005a*/ 	.short	(.L_37 - .L_36)
	.align		4
.L_36:
        /*005c*/ 	.word	index@(.nv.constant0._Z14kernel_cuCmulfP6float2PKS_S2_)
        /*0060*/ 	.short	0x0380
        /*0062*/ 	.short	0x0018


	//----- nvinfo : EIATTR_SW_WAR
	.align		4
.L_37:
        /*0064*/ 	.byte	0x04, 0x36
        /*0066*/ 	.short	(.L_39 - .L_38)
.L_38:
        /*0068*/ 	.word	0x00000008
.L_39:


//--------------------- .nv.callgraph             --------------------------
	.section	.nv.callgraph,"",@"SHT_CUDA_CALLGRAPH"
	.align	4
	.sectionentsize	8
	.align		4
        /*0000*/ 	.word	0x00000000
	.align		4
        /*0004*/ 	.word	0xffffffff
	.align		4
        /*0008*/ 	.word	0x00000000
	.align		4
        /*000c*/ 	.word	0xfffffffe
	.align		4
        /*0010*/ 	.word	0x00000000
	.align		4
        /*0014*/ 	.word	0xfffffffd
	.align		4
        /*0018*/ 	.word	0x00000000
	.align		4
        /*001c*/ 	.word	0xfffffffc


//--------------------- .text._Z17kernel_cuCmulfOptP6float2PKS_S2_ --------------------------
	.section	.text._Z17kernel_cuCmulfOptP6float2PKS_S2_,"ax",@progbits
	.align	128
        .global         _Z17kernel_cuCmulfOptP6float2PKS_S2_
        .type           _Z17kernel_cuCmulfOptP6float2PKS_S2_,@function
        .size           _Z17kernel_cuCmulfOptP6float2PKS_S2_,(.L_x_2 - _Z17kernel_cuCmulfOptP6float2PKS_S2_)
        .other          _Z17kernel_cuCmulfOptP6float2PKS_S2_,@"STO_CUDA_ENTRY STV_DEFAULT"
_Z17kernel_cuCmulfOptP6float2PKS_S2_:
.text._Z17kernel_cuCmulfOptP6float2PKS_S2_:
[----:B------:R-:W-:Y:S01]  /*0000*/  LDC R1, c[0x0][0x37c] ;  /* 0x0000df00ff017b82 */ /* 0x000fe20000000800 */
[----:B------:R-:W0:Y:S07]  /*0010*/  S2R R0, SR_TID.X ;  /* 0x0000000000007919 */ /* 0x000e2e0000002100 */
[----:B------:R-:W0:Y:S08]  /*0020*/  S2UR UR4, SR_CTAID.X ;  /* 0x00000000000479c3 */ /* 0x000e300000002500 */
[----:B------:R-:W0:Y:S02]  /*0030*/  LDC R9, c[0x0][0x360] ;  /* 0x0000d800ff097b82 */ /* 0x000e240000000800 */
[----:B0-----:R-:W-:-:S05]  /*0040*/  IMAD R9, R9, UR4, R0 ;  /* 0x0000000409097c24 */ /* 0x001fca000f8e0200 */
[----:B------:R-:W-:-:S13]  /*0050*/  ISETP.GT.AND P0, PT, R9, 0x7a11f, PT ;  /* 0x0007a11f0900780c */ /* 0x000fda0003f04270 */
[----:B------:R-:W-:Y:S05]  /*0060*/  @P0 EXIT ;  /* 0x000000000000094d */ /* 0x000fea0003800000 */
[----:B------:R-:W0:Y:S01]  /*0070*/  LDC.64 R2, c[0x0][0x388] ;  /* 0x0000e200ff027b82 */ /* 0x000e220000000a00 */
[----:B------:R-:W1:Y:S07]  /*0080*/  LDCU.64 UR4, c[0x0][0x358] ;  /* 0x00006b00ff0477ac */ /* 0x000e6e0008000a00 */
[----:B------:R-:W2:Y:S08]  /*0090*/  LDC.64 R4, c[0x0][0x390] ;  /* 0x0000e400ff047b82 */ /* 0x000eb00000000a00 */
[----:B------:R-:W3:Y:S01]  /*00a0*/  LDC.64 R6, c[0x0][0x380] ;  /* 0x0000e000ff067b82 */ /* 0x000ee20000000a00 */
[----:B0-----:R-:W-:-:S06]  /*00b0*/  IMAD.WIDE R2, R9, 0x8, R2 ;  /* 0x0000000809027825 */ /* 0x001fcc00078e0202 */
[----:B-1----:R-:W4:Y:S01]  /*00c0*/  LDG.E.64 R2, desc[UR4][R2.64] ;  /* 0x0000000402027981 */ /* 0x002f22000c1e1b00 */
[----:B--2---:R-:W-:-:S06]  /*00d0*/  IMAD.WIDE R4, R9, 0x8, R4 ;  /* 0x0000000809047825 */ /* 0x004fcc00078e0204 */
[----:B------:R-:W4:Y:S01]  /*00e0*/  LDG.E.64 R4, desc[UR4][R4.64] ;  /* 0x0000000404047981 */ /* 0x000f22000c1e1b00 */
[----:B---3--:R-:W-:Y:S01]  /*00f0*/  IMAD.WIDE R6, R9, 0x8, R6 ;  /* 0x0000000809067825 */ /* 0x008fe200078e0206 */
[----:B----4-:R-:W-:Y:S02]  /*0100*/  F2FP.F16.F32.PACK_AB R3, R5, R3 ;  /* 0x000000030503723e */ /* 0x010fe400000000ff */
[----:B------:R-:W-:-:S04]  /*0110*/  F2FP.F16.F32.PACK_AB R0, R4, R2 ;  /* 0x000000020400723e */ /* 0x000fc800000000ff */
[----:B------:R-:W-:-:S05]  /*0120*/  PRMT R2, R3, 0x7632, R0 ;  /* 0x0000763203027816 */ /* 0x000fca0000000000 */
[----:B------:R-:W-:-:S04]  /*0130*/  HMUL2 R5, R3.H0_H0, R2 ;  /* 0x0000000203057232 */ /* 0x000fc80000000800 */
[C-C-:B------:R-:W-:Y:S02]  /*0140*/  HFMA2 R8, R0.reuse.H0_H0, R0.H1_H1, -R5.reuse.H0_H0 ;  /* 0x3000000000087231 */ /* 0x140fe40000140805 */
[----:B------:R-:W-:-:S03]  /*0150*/  HFMA2 R0, R0.H0_H0, R3.H1_H1, R5.H1_H1 ;  /* 0x3000000300007231 */ /* 0x000fc60000060805 */
[----:B------:R-:W-:Y:S02]  /*0160*/  HADD2.F32 R8, -RZ, R8.H0_H0 ;  /* 0x20000008ff087230 */ /* 0x000fe40000004100 */
[----:B------:R-:W-:-:S05]  /*0170*/  HADD2.F32 R9, -RZ, R0.H0_H0 ;  /* 0x20000000ff097230 */ /* 0x000fca0000004100 */
[----:B------:R-:W-:Y:S01]  /*0180*/  STG.E.64 desc[UR4][R6.64], R8 ;  /* 0x0000000806007986 */ /* 0x000fe2000c101b04 */
[----:B------:R-:W-:Y:S05]  /*0190*/  EXIT ;  /* 0x000000000000794d */ /* 0x000fea0003800000 */
.L_x_0:
[----:B------:R-:W-:-:S00]  /*01a0*/  BRA `(.L_x_0) ;  /* 0xfffffffc00fc7947 */ /* 0x000fc0000383ffff */
[----:B------:R-:W-:-:S00]  /*01b0*/  NOP ;  /* 0x0000000000007918 */ /* 0x000fc00000000000 */
        /* <DEDUP_REMOVED lines=12> */
.L_x_2:


//--------------------- .text._Z14kernel_cuCmulfP6float2PKS_S2_ --------------------------
	.section	.text._Z14kernel_cuCmulfP6float2PKS_S2_,"ax",@progbits
	.align	128
        .global         _Z14kernel_cuCmulfP6float2PKS_S2_
        .type           _Z14kernel_cuCmulfP6float2PKS_S2_,@function
        .size           _Z14kernel_cuCmulfP6float2PKS_S2_,(.L_x_3 - _Z14kernel_cuCmulfP6float2PKS_S2_)
        .other          _Z14kernel_cuCmulfP6float2PKS_S2_,@"STO_CUDA_ENTRY STV_DEFAULT"
_Z14kernel_cuCmulfP6float2PKS_S2_:
.text._Z14kernel_cuCmulfP6float2PKS_S2_:
        /* <DEDUP_REMOVED lines=15> */
[----:B---3--:R-:W-:-:S04]  /*00f0*/  IMAD.WIDE R6, R9, 0x8, R6 ;  /* 0x0000000809067825 */ /* 0x008fc800078e0206 */
[-C--:B----4-:R-:W-:Y:S01]  /*0100*/  FMUL R11, R3, R5.reuse ;  /* 0x00000005030b7220 */ /* 0x090fe20000400000 */
[----:B------:R-:W-:-:S03]  /*0110*/  FMUL R0, R2, R5 ;  /* 0x0000000502007220 */ /* 0x000fc60000400000 */
[-C--:B------:R-:W-:Y:S01]  /*0120*/  FFMA R8, R2, R4.reuse, -R11 ;  /* 0x0000000402087223 */ /* 0x080fe2000000080b */
[----:B------:R-:W-:-:S05]  /*0130*/  FFMA R9, R3, R4, R0 ;  /* 0x0000000403097223 */ /* 0x000fca0000000000 */
[----:B------:R-:W-:Y:S01]  /*0140*/  STG.E.64 desc[UR4][R6.64], R8 ;  /* 0x0000000806007986 */ /* 0x000fe2000c101b04 */
[----:B------:R-:W-:Y:S05]  /*0150*/  EXIT ;  /* 0x000000000000794d */ /* 0x000fea0003800000 */
.L_x_1:
        /* <DEDUP_REMOVED lines=10> */
.L_x_3:


//--------------------- .nv.shared.reserved.0     --------------------------
	.section	.nv.shared.reserved.0,"aw",@nobits
	.weak		__nv_reservedSMEM_offset_0_alias
	.size		__nv_reservedSMEM_offset_0_alias, 0, 64
	.other		__nv_reservedSMEM_offset_0_alias,@"STO_CUDA_RESERVED_SHARED STV_DEFAULT"
__nv_reservedSMEM_offset_0_alias:
	.zero		0
	.zero		64


//--------------------- .nv.constant0._Z17kernel_cuCmulfOptP6float2PKS_S2_ --------------------------
	.section	.nv.constant0._Z17kernel_cuCmulfOptP6float2PKS_S2_,"a",@progbits
	.sectionflags	@""
	.align	4
.nv.constant0._Z17kernel_cuCmulfOptP6float2PKS_S2_:
	.zero		920


//--------------------- .nv.constant0._Z14kernel_cuCmulfP6float2PKS_S2_ --------------------------
	.section	.nv.constant0._Z14kernel_cuCmulfP6float2PKS_S2_,"a",@progbits
	.sectionflags	@""
	.align	4
.nv.constant0._Z14kernel_cuCmulfP6float2PKS_S2_:
	.zero		920


//--------------------- SYMBOLS --------------------------

	.type		.nv.reservedSmem.offset0,@object
	.size		.nv.reservedSmem.offset0,0x4
